//
// Generated by NVIDIA NVVM Compiler
//
// Compiler Build ID: CL-36424714
// Cuda compilation tools, release 13.0, V13.0.88
// Based on NVVM 20.0.0
//

.version 9.0
.target sm_100
.address_size 64

	// .globl	vectorAdd

.visible .entry vectorAdd(
	.param .u64 .ptr .align 1 vectorAdd_param_0,
	.param .u64 .ptr .align 1 vectorAdd_param_1,
	.param .u64 .ptr .align 1 vectorAdd_param_2,
	.param .u32 vectorAdd_param_3
)
{
	.reg .pred 	%p<2>;
	.reg .b32 	%r<6>;
	.reg .b32 	%f<4>;
	.reg .b64 	%rd<11>;

	ld.param.u64 	%rd1, [vectorAdd_param_0];
	ld.param.u64 	%rd2, [vectorAdd_param_1];
	ld.param.u64 	%rd3, [vectorAdd_param_2];
	ld.param.u32 	%r2, [vectorAdd_param_3];
	mov.u32 	%r3, %ctaid.x;
	mov.u32 	%r4, %ntid.x;
	mov.u32 	%r5, %tid.x;
	mad.lo.s32 	%r1, %r3, %r4, %r5;
	setp.ge.s32 	%p1, %r1, %r2;
	@%p1 bra 	$L__BB0_2;
	cvta.to.global.u64 	%rd4, %rd1;
	cvta.to.global.u64 	%rd5, %rd2;
	cvta.to.global.u64 	%rd6, %rd3;
	mul.wide.s32 	%rd7, %r1, 4;
	add.s64 	%rd8, %rd4, %rd7;
	ld.global.f32 	%f1, [%rd8];
	add.s64 	%rd9, %rd5, %rd7;
	ld.global.f32 	%f2, [%rd9];
	add.f32 	%f3, %f1, %f2;
	add.s64 	%rd10, %rd6, %rd7;
	st.global.f32 	[%rd10], %f3;
$L__BB0_2:
	ret;

}


// ===== COMPILED SASS (sm_100) =====

	.target	sm_100

	.elftype	@"ET_EXEC"


//--------------------- .note.nv.tkinfo           --------------------------
	.section	.note.nv.tkinfo,"",@"SHT_NOTE"
	.sectionflags	@"SHF_NOTE_NV_TKINFO"
	.tkinfo
        /*0018*/ 	.word	0x00000002
        /*0030*/ 	.string	""
        /*0030*/ 	.string	"ptxas"
        /*0030*/ 	.string	"Cuda compilation tools, release 13.0, V13.0.88"
        /*0030*/ 	.string	"Build cuda_13.0.r13.0/compiler.36424714_0"
        /*0030*/ 	.string	"-arch sm_100 -m 64 "



//--------------------- .note.nv.cuinfo           --------------------------
	.section	.note.nv.cuinfo,"",@"SHT_NOTE"
	.sectionflags	@"SHF_NOTE_NV_CUINFO"
        /*0018*/ 	.short	0x0002
        /*001a*/ 	.short	0x0064
        /*001c*/ 	.short	0x0082
	.zero		2


//--------------------- .nv.info                  --------------------------
	.section	.nv.info,"",@"SHT_CUDA_INFO"
	.align	4


	//----- nvinfo : EIATTR_REGCOUNT
	.align		4
        /*0000*/ 	.byte	0x04, 0x2f
        /*0002*/ 	.short	(.L_1 - .L_0)
	.align		4
.L_0:
        /*0004*/ 	.word	index@(vectorAdd)
        /*0008*/ 	.word	0x0000000c


	//----- nvinfo : EIATTR_FRAME_SIZE
	.align		4
.L_1:
        /*000c*/ 	.byte	0x04, 0x11
        /*000e*/ 	.short	(.L_3 - .L_2)
	.align		4
.L_2:
        /*0010*/ 	.word	index@(vectorAdd)
        /*0014*/ 	.word	0x00000000


	//----- nvinfo : EIATTR_MIN_STACK_SIZE
	.align		4
.L_3:
        /*0018*/ 	.byte	0x04, 0x12
        /*001a*/ 	.short	(.L_5 - .L_4)
	.align		4
.L_4:
        /*001c*/ 	.word	index@(vectorAdd)
        /*0020*/ 	.word	0x00000000
.L_5:


//--------------------- .nv.compat                --------------------------
	.section	.nv.compat,"",@"SHT_CUDA_COMPAT_INFO"
	.align	4
        /*0000*/ 	.byte	0x02, 0x09, 0x00, 0x00, 0x02, 0x02, 0x01, 0x00, 0x02, 0x05, 0x05, 0x00, 0x03, 0x07, 0x01, 0x01
        /*0010*/ 	.byte	0x02, 0x03, 0x00, 0x00, 0x02, 0x06, 0x01, 0x00, 0x04, 0x0b, 0x08, 0x00, 0x09, 0x00, 0x00, 0x00
        /*0020*/ 	.byte	0x00, 0x00, 0x00, 0x00


//--------------------- .nv.info.vectorAdd        --------------------------
	.section	.nv.info.vectorAdd,"",@"SHT_CUDA_INFO"
	.sectionflags	@""
	.align	4


	//----- nvinfo : EIATTR_CUDA_API_VERSION
	.align		4
        /*0000*/ 	.byte	0x04, 0x37
        /*0002*/ 	.short	(.L_7 - .L_6)
.L_6:
        /*0004*/ 	.word	0x00000082


	//----- nvinfo : EIATTR_KPARAM_INFO
	.align		4
.L_7:
        /*0008*/ 	.byte	0x04, 0x17
        /*000a*/ 	.short	(.L_9 - .L_8)
.L_8:
        /*000c*/ 	.word	0x00000000
        /*0010*/ 	.short	0x0003
        /*0012*/ 	.short	0x0018
        /*0014*/ 	.byte	0x00, 0xf0, 0x11, 0x00


	//----- nvinfo : EIATTR_KPARAM_INFO
	.align		4
.L_9:
        /*0018*/ 	.byte	0x04, 0x17
        /*001a*/ 	.short	(.L_11 - .L_10)
.L_10:
        /*001c*/ 	.word	0x00000000
        /*0020*/ 	.short	0x0002
        /*0022*/ 	.short	0x0010
        /*0024*/ 	.byte	0x00, 0xf5, 0x21, 0x00


	//----- nvinfo : EIATTR_KPARAM_INFO
	.align		4
.L_11:
        /*0028*/ 	.byte	0x04, 0x17
        /*002a*/ 	.short	(.L_13 - .L_12)
.L_12:
        /*002c*/ 	.word	0x00000000
        /*0030*/ 	.short	0x0001
        /*0032*/ 	.short	0x0008
        /*0034*/ 	.byte	0x00, 0xf5, 0x21, 0x00


	//----- nvinfo : EIATTR_KPARAM_INFO
	.align		4
.L_13:
        /*0038*/ 	.byte	0x04, 0x17
        /*003a*/ 	.short	(.L_15 - .L_14)
.L_14:
        /*003c*/ 	.word	0x00000000
        /*0040*/ 	.short	0x0000
        /*0042*/ 	.short	0x0000
        /*0044*/ 	.byte	0x00, 0xf5, 0x21, 0x00


	//----- nvinfo : EIATTR_SPARSE_MMA_MASK
	.align		4
.L_15:
        /*0048*/ 	.byte	0x03, 0x50
        /*004a*/ 	.short	0x0000


	//----- nvinfo : EIATTR_MAXREG_COUNT
	.align		4
        /*004c*/ 	.byte	0x03, 0x1b
        /*004e*/ 	.short	0x00ff


	//----- nvinfo : EIATTR_MERCURY_ISA_VERSION
	.align		4
        /*0050*/ 	.byte	0x03, 0x5f
        /*0052*/ 	.short	0x0101


	//----- nvinfo : EIATTR_VRC_CTA_INIT_COUNT
	.align		4
        /*0054*/ 	.byte	0x02, 0x4a
	.zero		1
	.zero		1


	//----- nvinfo : EIATTR_EXIT_INSTR_OFFSETS
	.align		4
        /*0058*/ 	.byte	0x04, 0x1c
        /*005a*/ 	.short	(.L_17 - .L_16)


	//   ....[0]....
.L_16:
        /*005c*/ 	.word	0x00000070


	//   ....[1]....
        /*0060*/ 	.word	0x00000130


	//----- nvinfo : EIATTR_CBANK_PARAM_SIZE
	.align		4
.L_17:
        /*0064*/ 	.byte	0x03, 0x19
        /*0066*/ 	.short	0x001c


	//----- nvinfo : EIATTR_PARAM_CBANK
	.align		4
        /*0068*/ 	.byte	0x04, 0x0a
        /*006a*/ 	.short	(.L_19 - .L_18)
	.align		4
.L_18:
        /*006c*/ 	.word	index@(.nv.constant0.vectorAdd)
        /*0070*/ 	.short	0x0380
        /*0072*/ 	.short	0x001c


	//----- nvinfo : EIATTR_SW_WAR
	.align		4
.L_19:
        /*0074*/ 	.byte	0x04, 0x36
        /*0076*/ 	.short	(.L_21 - .L_20)
.L_20:
        /*0078*/ 	.word	0x00000008
.L_21:


//--------------------- .nv.callgraph             --------------------------
	.section	.nv.callgraph,"",@"SHT_CUDA_CALLGRAPH"
	.align	4
	.sectionentsize	8
	.align		4
        /*0000*/ 	.word	0x00000000
	.align		4
        /*0004*/ 	.word	0xffffffff
	.align		4
        /*0008*/ 	.word	0x00000000
	.align		4
        /*000c*/ 	.word	0xfffffffe
	.align		4
        /*0010*/ 	.word	0x00000000
	.align		4
        /*0014*/ 	.word	0xfffffffd
	.align		4
        /*0018*/ 	.word	0x00000000
	.align		4
        /*001c*/ 	.word	0xfffffffc


//--------------------- .text.vectorAdd           --------------------------
	.section	.text.vectorAdd,"ax",@progbits
	.align	128
        .global         vectorAdd
        .type           vectorAdd,@function
        .size           vectorAdd,(.L_x_1 - vectorAdd)
        .other          vectorAdd,@"STO_CUDA_ENTRY STV_DEFAULT"
vectorAdd:
.text.vectorAdd:
[----:B------:R-:W-:Y:S01]  /*0000*/  LDC R1, c[0x0][0x37c] ;  /* 0x0000df00ff017b82 */ /* 0x000fe20000000800 */
[----:B------:R-:W0:Y:S07]  /*0010*/  S2R R0, SR_TID.X ;  /* 0x0000000000007919 */ /* 0x000e2e0000002100 */
[----:B------:R-:W0:Y:S01]  /*0020*/  S2UR UR4, SR_CTAID.X ;  /* 0x00000000000479c3 */ /* 0x000e220000002500 */
[----:B------:R-:W1:Y:S07]  /*0030*/  LDCU UR5, c[0x0][0x398] ;  /* 0x00007300ff0577ac */ /* 0x000e6e0008000800 */
[----:B------:R-:W0:Y:S02]  /*0040*/  LDC R9, c[0x0][0x360] ;  /* 0x0000d800ff097b82 */ /* 0x000e240000000800 */
[----:B0-----:R-:W-:-:S05]  /*0050*/  IMAD R9, R9, UR4, R0 ;  /* 0x0000000409097c24 */ /* 0x001fca000f8e0200 */
[----:B-1----:R-:W-:-:S13]  /*0060*/  ISETP.GE.AND P0, PT, R9, UR5, PT ;  /* 0x0000000509007c0c */ /* 0x002fda000bf06270 */
[----:B------:R-:W-:Y:S05]  /*0070*/  @P0 EXIT ;  /* 0x000000000000094d */ /* 0x000fea0003800000 */
[----:B------:R-:W0:Y:S01]  /*0080*/  LDC.64 R2, c[0x0][0x380] ;  /* 0x0000e000ff027b82 */ /* 0x000e220000000a00 */
[----:B------:R-:W1:Y:S07]  /*0090*/  LDCU.64 UR4, c[0x0][0x358] ;  /* 0x00006b00ff0477ac */ /* 0x000e6e0008000a00 */
[----:B------:R-:W2:Y:S08]  /*00a0*/  LDC.64 R4, c[0x0][0x388] ;  /* 0x0000e200ff047b82 */ /* 0x000eb00000000a00 */
[----:B------:R-:W3:Y:S01]  /*00b0*/  LDC.64 R6, c[0x0][0x390] ;  /* 0x0000e400ff067b82 */ /* 0x000ee20000000a00 */
[----:B0-----:R-:W-:-:S06]  /*00c0*/  IMAD.WIDE R2, R9, 0x4, R2 ;  /* 0x0000000409027825 */ /* 0x001fcc00078e0202 */
[----:B-1----:R-:W4:Y:S01]  /*00d0*/  LDG.E R2, desc[UR4][R2.64] ;  /* 0x0000000402027981 */ /* 0x002f22000c1e1900 */
[----:B--2---:R-:W-:-:S06]  /*00e0*/  IMAD.WIDE R4, R9, 0x4, R4 ;  /* 0x0000000409047825 */ /* 0x004fcc00078e0204 */
[----:B------:R-:W4:Y:S01]  /*00f0*/  LDG.E R5, desc[UR4][R4.64] ;  /* 0x0000000404057981 */ /* 0x000f22000c1e1900 */
[----:B---3--:R-:W-:-:S04]  /*0100*/  IMAD.WIDE R6, R9, 0x4, R6 ;  /* 0x0000000409067825 */ /* 0x008fc800078e0206 */
[----:B----4-:R-:W-:-:S05]  /*0110*/  FADD R9, R2, R5 ;  /* 0x0000000502097221 */ /* 0x010fca0000000000 */
[----:B------:R-:W-:Y:S01]  /*0120*/  STG.E desc[UR4][R6.64], R9 ;  /* 0x0000000906007986 */ /* 0x000fe2000c101904 */
[----:B------:R-:W-:Y:S05]  /*0130*/  EXIT ;  /* 0x000000000000794d */ /* 0x000fea0003800000 */
.L_x_0:
[----:B------:R-:W-:-:S00]  /*0140*/  BRA `(.L_x_0) ;  /* 0xfffffffc00fc7947 */ /* 0x000fc0000383ffff */
[----:B------:R-:W-:-:S00]  /*0150*/  NOP ;  /* 0x0000000000007918 */ /* 0x000fc00000000000 */
        /* <DEDUP_REMOVED lines=10> */
.L_x_1:


//--------------------- .nv.shared.reserved.0     --------------------------
	.section	.nv.shared.reserved.0,"aw",@nobits
	.weak		__nv_reservedSMEM_offset_0_alias
	.size		__nv_reservedSMEM_offset_0_alias, 0, 64
	.other		__nv_reservedSMEM_offset_0_alias,@"STO_CUDA_RESERVED_SHARED STV_DEFAULT"
__nv_reservedSMEM_offset_0_alias:
	.zero		0
	.zero		64


//--------------------- .nv.constant0.vectorAdd   --------------------------
	.section	.nv.constant0.vectorAdd,"a",@progbits
	.sectionflags	@""
	.align	4
.nv.constant0.vectorAdd:
	.zero		924


//--------------------- SYMBOLS --------------------------

	.type		.nv.reservedSmem.offset0,@object
	.size		.nv.reservedSmem.offset0,0x4
